//
// Generated by NVIDIA NVVM Compiler
//
// Compiler Build ID: CL-36424714
// Cuda compilation tools, release 13.0, V13.0.88
// Based on NVVM 20.0.0
//

.version 9.0
.target sm_100
.address_size 64

	// .globl	_Z4testv
.global .align 1 .u8 flag = 1;
.global .align 4 .u32 d_num = 2;

.visible .entry _Z4testv()
{


	ret;

}


// ===== COMPILED SASS (sm_100) =====

	.target	sm_100

	.elftype	@"ET_EXEC"


//--------------------- .note.nv.tkinfo           --------------------------
	.section	.note.nv.tkinfo,"",@"SHT_NOTE"
	.sectionflags	@"SHF_NOTE_NV_TKINFO"
	.tkinfo
        /*0018*/ 	.word	0x00000002
        /*0030*/ 	.string	""
        /*0030*/ 	.string	"ptxas"
        /*0030*/ 	.string	"Cuda compilation tools, release 13.0, V13.0.88"
        /*0030*/ 	.string	"Build cuda_13.0.r13.0/compiler.36424714_0"
        /*0030*/ 	.string	"-arch sm_100 -m 64 "



//--------------------- .note.nv.cuinfo           --------------------------
	.section	.note.nv.cuinfo,"",@"SHT_NOTE"
	.sectionflags	@"SHF_NOTE_NV_CUINFO"
        /*0018*/ 	.short	0x0002
        /*001a*/ 	.short	0x0064
        /*001c*/ 	.short	0x0082
	.zero		2


//--------------------- .nv.info                  --------------------------
	.section	.nv.info,"",@"SHT_CUDA_INFO"
	.align	4


	//----- nvinfo : EIATTR_REGCOUNT
	.align		4
        /*0000*/ 	.byte	0x04, 0x2f
        /*0002*/ 	.short	(.L_3 - .L_2)
	.align		4
.L_2:
        /*0004*/ 	.word	index@(_Z4testv)
        /*0008*/ 	.word	0x00000004


	//----- nvinfo : EIATTR_FRAME_SIZE
	.align		4
.L_3:
        /*000c*/ 	.byte	0x04, 0x11
        /*000e*/ 	.short	(.L_5 - .L_4)
	.align		4
.L_4:
        /*0010*/ 	.word	index@(_Z4testv)
        /*0014*/ 	.word	0x00000000


	//----- nvinfo : EIATTR_MIN_STACK_SIZE
	.align		4
.L_5:
        /*0018*/ 	.byte	0x04, 0x12
        /*001a*/ 	.short	(.L_7 - .L_6)
	.align		4
.L_6:
        /*001c*/ 	.word	index@(_Z4testv)
        /*0020*/ 	.word	0x00000000
.L_7:


//--------------------- .nv.compat                --------------------------
	.section	.nv.compat,"",@"SHT_CUDA_COMPAT_INFO"
	.align	4
        /*0000*/ 	.byte	0x02, 0x09, 0x00, 0x00, 0x02, 0x02, 0x01, 0x00, 0x02, 0x05, 0x05, 0x00, 0x03, 0x07, 0x01, 0x01
        /*0010*/ 	.byte	0x02, 0x03, 0x00, 0x00, 0x02, 0x06, 0x01, 0x00, 0x04, 0x0b, 0x08, 0x00, 0x09, 0x00, 0x00, 0x00
        /*0020*/ 	.byte	0x00, 0x00, 0x00, 0x00


//--------------------- .nv.info._Z4testv         --------------------------
	.section	.nv.info._Z4testv,"",@"SHT_CUDA_INFO"
	.sectionflags	@""
	.align	4


	//----- nvinfo : EIATTR_CUDA_API_VERSION
	.align		4
        /*0000*/ 	.byte	0x04, 0x37
        /*0002*/ 	.short	(.L_9 - .L_8)
.L_8:
        /*0004*/ 	.word	0x00000082


	//----- nvinfo : EIATTR_SPARSE_MMA_MASK
	.align		4
.L_9:
        /*0008*/ 	.byte	0x03, 0x50
        /*000a*/ 	.short	0x0000


	//----- nvinfo : EIATTR_MAXREG_COUNT
	.align		4
        /*000c*/ 	.byte	0x03, 0x1b
        /*000e*/ 	.short	0x00ff


	//----- nvinfo : EIATTR_MERCURY_ISA_VERSION
	.align		4
        /*0010*/ 	.byte	0x03, 0x5f
        /*0012*/ 	.short	0x0101


	//----- nvinfo : EIATTR_VRC_CTA_INIT_COUNT
	.align		4
        /*0014*/ 	.byte	0x02, 0x4a
	.zero		1
	.zero		1


	//----- nvinfo : EIATTR_EXIT_INSTR_OFFSETS
	.align		4
        /*0018*/ 	.byte	0x04, 0x1c
        /*001a*/ 	.short	(.L_11 - .L_10)


	//   ....[0]....
.L_10:
        /*001c*/ 	.word	0x00000010


	//----- nvinfo : EIATTR_SW_WAR
	.align		4
.L_11:
        /*0020*/ 	.byte	0x04, 0x36
        /*0022*/ 	.short	(.L_13 - .L_12)
.L_12:
        /*0024*/ 	.word	0x00000008
.L_13:


//--------------------- .nv.callgraph             --------------------------
	.section	.nv.callgraph,"",@"SHT_CUDA_CALLGRAPH"
	.align	4
	.sectionentsize	8
	.align		4
        /*0000*/ 	.word	0x00000000
	.align		4
        /*0004*/ 	.word	0xffffffff
	.align		4
        /*0008*/ 	.word	0x00000000
	.align		4
        /*000c*/ 	.word	0xfffffffe
	.align		4
        /*0010*/ 	.word	0x00000000
	.align		4
        /*0014*/ 	.word	0xfffffffd
	.align		4
        /*0018*/ 	.word	0x00000000
	.align		4
        /*001c*/ 	.word	0xfffffffc


//--------------------- .nv.constant4             --------------------------
	.section	.nv.constant4,"a",@progbits
	.align	8
	.align		8
.nv.constant4:
        /*0000*/ 	.dword	flag
	.align		8
        /*0008*/ 	.dword	d_num


//--------------------- .text._Z4testv            --------------------------
	.section	.text._Z4testv,"ax",@progbits
	.align	128
        .global         _Z4testv
        .type           _Z4testv,@function
        .size           _Z4testv,(.L_x_1 - _Z4testv)
        .other          _Z4testv,@"STO_CUDA_ENTRY STV_DEFAULT"
_Z4testv:
.text._Z4testv:
[----:B------:R-:W-:Y:S01]  /*0000*/  LDC R1, c[0x0][0x37c] ;  /* 0x0000df00ff017b82 */ /* 0x000fe20000000800 */
[----:B------:R-:W-:Y:S05]  /*0010*/  EXIT ;  /* 0x000000000000794d */ /* 0x000fea0003800000 */
.L_x_0:
[----:B------:R-:W-:-:S00]  /*0020*/  BRA `(.L_x_0) ;  /* 0xfffffffc00fc7947 */ /* 0x000fc0000383ffff */
[----:B------:R-:W-:-:S00]  /*0030*/  NOP ;  /* 0x0000000000007918 */ /* 0x000fc00000000000 */
        /* <DEDUP_REMOVED lines=12> */
.L_x_1:


//--------------------- .nv.global.init           --------------------------
	.section	.nv.global.init,"aw",@progbits
	.align	4
.nv.global.init:
	.type		d_num,@object
	.size		d_num,(flag - d_num)
d_num:
        /*0000*/ 	.byte	0x02, 0x00, 0x00, 0x00
	.type		flag,@object
	.size		flag,(.L_0 - flag)
flag:
        /*0004*/ 	.byte	0x01
.L_0:


//--------------------- .nv.shared.reserved.0     --------------------------
	.section	.nv.shared.reserved.0,"aw",@nobits
	.weak		__nv_reservedSMEM_offset_0_alias
	.size		__nv_reservedSMEM_offset_0_alias, 0, 64
	.other		__nv_reservedSMEM_offset_0_alias,@"STO_CUDA_RESERVED_SHARED STV_DEFAULT"
__nv_reservedSMEM_offset_0_alias:
	.zero		0
	.zero		64


//--------------------- .nv.constant0._Z4testv    --------------------------
	.section	.nv.constant0._Z4testv,"a",@progbits
	.sectionflags	@""
	.align	4
.nv.constant0._Z4testv:
	.zero		896


//--------------------- SYMBOLS --------------------------

	.type		.nv.reservedSmem.offset0,@object
	.size		.nv.reservedSmem.offset0,0x4
